//
// Generated by NVIDIA NVVM Compiler
//
// Compiler Build ID: CL-36424714
// Cuda compilation tools, release 13.0, V13.0.88
// Based on NVVM 20.0.0
//

.version 9.0
.target sm_100
.address_size 64

	// .globl	_Z11emptyKerneli

.visible .entry _Z11emptyKerneli(
	.param .u32 _Z11emptyKerneli_param_0
)
{


	ret;

}


// ===== COMPILED SASS (sm_100) =====

	.target	sm_100

	.elftype	@"ET_EXEC"


//--------------------- .note.nv.tkinfo           --------------------------
	.section	.note.nv.tkinfo,"",@"SHT_NOTE"
	.sectionflags	@"SHF_NOTE_NV_TKINFO"
	.tkinfo
        /*0018*/ 	.word	0x00000002
        /*0030*/ 	.string	""
        /*0030*/ 	.string	"ptxas"
        /*0030*/ 	.string	"Cuda compilation tools, release 13.0, V13.0.88"
        /*0030*/ 	.string	"Build cuda_13.0.r13.0/compiler.36424714_0"
        /*0030*/ 	.string	"-arch sm_100 -m 64 "



//--------------------- .note.nv.cuinfo           --------------------------
	.section	.note.nv.cuinfo,"",@"SHT_NOTE"
	.sectionflags	@"SHF_NOTE_NV_CUINFO"
        /*0018*/ 	.short	0x0002
        /*001a*/ 	.short	0x0064
        /*001c*/ 	.short	0x0082
	.zero		2


//--------------------- .nv.info                  --------------------------
	.section	.nv.info,"",@"SHT_CUDA_INFO"
	.align	4


	//----- nvinfo : EIATTR_REGCOUNT
	.align		4
        /*0000*/ 	.byte	0x04, 0x2f
        /*0002*/ 	.short	(.L_1 - .L_0)
	.align		4
.L_0:
        /*0004*/ 	.word	index@(_Z11emptyKerneli)
        /*0008*/ 	.word	0x00000004


	//----- nvinfo : EIATTR_FRAME_SIZE
	.align		4
.L_1:
        /*000c*/ 	.byte	0x04, 0x11
        /*000e*/ 	.short	(.L_3 - .L_2)
	.align		4
.L_2:
        /*0010*/ 	.word	index@(_Z11emptyKerneli)
        /*0014*/ 	.word	0x00000000


	//----- nvinfo : EIATTR_MIN_STACK_SIZE
	.align		4
.L_3:
        /*0018*/ 	.byte	0x04, 0x12
        /*001a*/ 	.short	(.L_5 - .L_4)
	.align		4
.L_4:
        /*001c*/ 	.word	index@(_Z11emptyKerneli)
        /*0020*/ 	.word	0x00000000
.L_5:


//--------------------- .nv.compat                --------------------------
	.section	.nv.compat,"",@"SHT_CUDA_COMPAT_INFO"
	.align	4
        /*0000*/ 	.byte	0x02, 0x09, 0x00, 0x00, 0x02, 0x02, 0x01, 0x00, 0x02, 0x05, 0x05, 0x00, 0x03, 0x07, 0x01, 0x01
        /*0010*/ 	.byte	0x02, 0x03, 0x00, 0x00, 0x02, 0x06, 0x01, 0x00, 0x04, 0x0b, 0x08, 0x00, 0x09, 0x00, 0x00, 0x00
        /*0020*/ 	.byte	0x00, 0x00, 0x00, 0x00


//--------------------- .nv.info._Z11emptyKerneli --------------------------
	.section	.nv.info._Z11emptyKerneli,"",@"SHT_CUDA_INFO"
	.sectionflags	@""
	.align	4


	//----- nvinfo : EIATTR_CUDA_API_VERSION
	.align		4
        /*0000*/ 	.byte	0x04, 0x37
        /*0002*/ 	.short	(.L_7 - .L_6)
.L_6:
        /*0004*/ 	.word	0x00000082


	//----- nvinfo : EIATTR_KPARAM_INFO
	.align		4
.L_7:
        /*0008*/ 	.byte	0x04, 0x17
        /*000a*/ 	.short	(.L_9 - .L_8)
.L_8:
        /*000c*/ 	.word	0x00000000
        /*0010*/ 	.short	0x0000
        /*0012*/ 	.short	0x0000
        /*0014*/ 	.byte	0x00, 0xf0, 0x11, 0x00


	//----- nvinfo : EIATTR_SPARSE_MMA_MASK
	.align		4
.L_9:
        /*0018*/ 	.byte	0x03, 0x50
        /*001a*/ 	.short	0x0000


	//----- nvinfo : EIATTR_MAXREG_COUNT
	.align		4
        /*001c*/ 	.byte	0x03, 0x1b
        /*001e*/ 	.short	0x00ff


	//----- nvinfo : EIATTR_MERCURY_ISA_VERSION
	.align		4
        /*0020*/ 	.byte	0x03, 0x5f
        /*0022*/ 	.short	0x0101


	//----- nvinfo : EIATTR_VRC_CTA_INIT_COUNT
	.align		4
        /*0024*/ 	.byte	0x02, 0x4a
	.zero		1
	.zero		1


	//----- nvinfo : EIATTR_EXIT_INSTR_OFFSETS
	.align		4
        /*0028*/ 	.byte	0x04, 0x1c
        /*002a*/ 	.short	(.L_11 - .L_10)


	//   ....[0]....
.L_10:
        /*002c*/ 	.word	0x00000010


	//----- nvinfo : EIATTR_CBANK_PARAM_SIZE
	.align		4
.L_11:
        /*0030*/ 	.byte	0x03, 0x19
        /*0032*/ 	.short	0x0004


	//----- nvinfo : EIATTR_PARAM_CBANK
	.align		4
        /*0034*/ 	.byte	0x04, 0x0a
        /*0036*/ 	.short	(.L_13 - .L_12)
	.align		4
.L_12:
        /*0038*/ 	.word	index@(.nv.constant0._Z11emptyKerneli)
        /*003c*/ 	.short	0x0380
        /*003e*/ 	.short	0x0004


	//----- nvinfo : EIATTR_SW_WAR
	.align		4
.L_13:
        /*0040*/ 	.byte	0x04, 0x36
        /*0042*/ 	.short	(.L_15 - .L_14)
.L_14:
        /*0044*/ 	.word	0x00000008
.L_15:


//--------------------- .nv.callgraph             --------------------------
	.section	.nv.callgraph,"",@"SHT_CUDA_CALLGRAPH"
	.align	4
	.sectionentsize	8
	.align		4
        /*0000*/ 	.word	0x00000000
	.align		4
        /*0004*/ 	.word	0xffffffff
	.align		4
        /*0008*/ 	.word	0x00000000
	.align		4
        /*000c*/ 	.word	0xfffffffe
	.align		4
        /*0010*/ 	.word	0x00000000
	.align		4
        /*0014*/ 	.word	0xfffffffd
	.align		4
        /*0018*/ 	.word	0x00000000
	.align		4
        /*001c*/ 	.word	0xfffffffc


//--------------------- .text._Z11emptyKerneli    --------------------------
	.section	.text._Z11emptyKerneli,"ax",@progbits
	.align	128
        .global         _Z11emptyKerneli
        .type           _Z11emptyKerneli,@function
        .size           _Z11emptyKerneli,(.L_x_1 - _Z11emptyKerneli)
        .other          _Z11emptyKerneli,@"STO_CUDA_ENTRY STV_DEFAULT"
_Z11emptyKerneli:
.text._Z11emptyKerneli:
[----:B------:R-:W-:Y:S01]  /*0000*/  LDC R1, c[0x0][0x37c] ;  /* 0x0000df00ff017b82 */ /* 0x000fe20000000800 */
[----:B------:R-:W-:Y:S05]  /*0010*/  EXIT ;  /* 0x000000000000794d */ /* 0x000fea0003800000 */
.L_x_0:
[----:B------:R-:W-:-:S00]  /*0020*/  BRA `(.L_x_0) ;  /* 0xfffffffc00fc7947 */ /* 0x000fc0000383ffff */
[----:B------:R-:W-:-:S00]  /*0030*/  NOP ;  /* 0x0000000000007918 */ /* 0x000fc00000000000 */
        /* <DEDUP_REMOVED lines=12> */
.L_x_1:


//--------------------- .nv.shared.reserved.0     --------------------------
	.section	.nv.shared.reserved.0,"aw",@nobits
	.weak		__nv_reservedSMEM_offset_0_alias
	.size		__nv_reservedSMEM_offset_0_alias, 0, 64
	.other		__nv_reservedSMEM_offset_0_alias,@"STO_CUDA_RESERVED_SHARED STV_DEFAULT"
__nv_reservedSMEM_offset_0_alias:
	.zero		0
	.zero		64


//--------------------- .nv.constant0._Z11emptyKerneli --------------------------
	.section	.nv.constant0._Z11emptyKerneli,"a",@progbits
	.sectionflags	@""
	.align	4
.nv.constant0._Z11emptyKerneli:
	.zero		900


//--------------------- SYMBOLS --------------------------

	.type		.nv.reservedSmem.offset0,@object
	.size		.nv.reservedSmem.offset0,0x4
